//
// Generated by NVIDIA NVVM Compiler
//
// Compiler Build ID: CL-36424714
// Cuda compilation tools, release 13.0, V13.0.88
// Based on NVVM 20.0.0
//

.version 9.0
.target sm_100
.address_size 64

	// .globl	_Z12grad_conv_cuiiiiiPdS_S_

.visible .entry _Z12grad_conv_cuiiiiiPdS_S_(
	.param .u32 _Z12grad_conv_cuiiiiiPdS_S__param_0,
	.param .u32 _Z12grad_conv_cuiiiiiPdS_S__param_1,
	.param .u32 _Z12grad_conv_cuiiiiiPdS_S__param_2,
	.param .u32 _Z12grad_conv_cuiiiiiPdS_S__param_3,
	.param .u32 _Z12grad_conv_cuiiiiiPdS_S__param_4,
	.param .u64 .ptr .align 1 _Z12grad_conv_cuiiiiiPdS_S__param_5,
	.param .u64 .ptr .align 1 _Z12grad_conv_cuiiiiiPdS_S__param_6,
	.param .u64 .ptr .align 1 _Z12grad_conv_cuiiiiiPdS_S__param_7
)
{
	.reg .pred 	%p<4>;
	.reg .b32 	%r<34>;
	.reg .b64 	%rd<13>;
	.reg .b64 	%fd<4>;

	ld.param.u32 	%r9, [_Z12grad_conv_cuiiiiiPdS_S__param_0];
	ld.param.u32 	%r7, [_Z12grad_conv_cuiiiiiPdS_S__param_2];
	ld.param.u32 	%r8, [_Z12grad_conv_cuiiiiiPdS_S__param_3];
	ld.param.u64 	%rd1, [_Z12grad_conv_cuiiiiiPdS_S__param_5];
	ld.param.u64 	%rd2, [_Z12grad_conv_cuiiiiiPdS_S__param_6];
	ld.param.u64 	%rd3, [_Z12grad_conv_cuiiiiiPdS_S__param_7];
	mov.u32 	%r10, %ctaid.x;
	mov.u32 	%r11, %ntid.x;
	mov.u32 	%r12, %tid.x;
	mad.lo.s32 	%r1, %r10, %r11, %r12;
	setp.ge.s32 	%p1, %r1, %r9;
	@%p1 bra 	$L__BB0_4;
	mov.u32 	%r13, %ctaid.y;
	div.s32 	%r14, %r13, %r8;
	mul.lo.s32 	%r15, %r14, %r8;
	sub.s32 	%r16, %r13, %r15;
	add.s32 	%r17, %r16, %r7;
	add.s32 	%r2, %r17, %r14;
	mul.hi.s32 	%r18, %r1, 1431655766;
	shr.u32 	%r19, %r18, 31;
	add.s32 	%r3, %r18, %r19;
	mul.hi.s32 	%r20, %r2, 1431655766;
	shr.u32 	%r21, %r20, 31;
	add.s32 	%r22, %r20, %r21;
	mul.lo.s32 	%r4, %r22, -3;
	shl.b32 	%r23, %r22, 1;
	add.s32 	%r24, %r3, %r23;
	add.s32 	%r5, %r24, -1;
	setp.gt.u32 	%p2, %r5, 4;
	@%p2 bra 	$L__BB0_4;
	add.s32 	%r25, %r4, %r2;
	shl.b32 	%r26, %r25, 1;
	mad.lo.s32 	%r27, %r3, -3, %r1;
	add.s32 	%r28, %r27, %r26;
	add.s32 	%r6, %r28, -1;
	setp.gt.u32 	%p3, %r6, 4;
	@%p3 bra 	$L__BB0_4;
	mov.u32 	%r29, %ctaid.z;
	mad.lo.s32 	%r30, %r29, 9, %r2;
	cvta.to.global.u64 	%rd4, %rd2;
	mul.wide.u32 	%rd5, %r30, 8;
	add.s64 	%rd6, %rd4, %rd5;
	ld.global.f64 	%fd1, [%rd6];
	add.s32 	%r31, %r5, %r29;
	mad.lo.s32 	%r32, %r31, 5, %r6;
	cvta.to.global.u64 	%rd7, %rd3;
	mul.wide.u32 	%rd8, %r32, 8;
	add.s64 	%rd9, %rd7, %rd8;
	ld.global.f64 	%fd2, [%rd9];
	mul.f64 	%fd3, %fd1, %fd2;
	mad.lo.s32 	%r33, %r2, 9, %r1;
	cvta.to.global.u64 	%rd10, %rd1;
	mul.wide.s32 	%rd11, %r33, 8;
	add.s64 	%rd12, %rd10, %rd11;
	st.global.f64 	[%rd12], %fd3;
$L__BB0_4:
	ret;

}
	// .globl	_Z23device_flatten_gradientiiiPdS_
.visible .entry _Z23device_flatten_gradientiiiPdS_(
	.param .u32 _Z23device_flatten_gradientiiiPdS__param_0,
	.param .u32 _Z23device_flatten_gradientiiiPdS__param_1,
	.param .u32 _Z23device_flatten_gradientiiiPdS__param_2,
	.param .u64 .ptr .align 1 _Z23device_flatten_gradientiiiPdS__param_3,
	.param .u64 .ptr .align 1 _Z23device_flatten_gradientiiiPdS__param_4
)
{
	.reg .pred 	%p<2>;
	.reg .b32 	%r<19>;
	.reg .b64 	%rd<25>;
	.reg .b64 	%fd<19>;

	ld.param.u32 	%r2, [_Z23device_flatten_gradientiiiPdS__param_0];
	ld.param.u32 	%r3, [_Z23device_flatten_gradientiiiPdS__param_1];
	ld.param.u64 	%rd1, [_Z23device_flatten_gradientiiiPdS__param_3];
	ld.param.u64 	%rd2, [_Z23device_flatten_gradientiiiPdS__param_4];
	mov.u32 	%r4, %ctaid.x;
	mov.u32 	%r5, %ntid.x;
	mov.u32 	%r6, %tid.x;
	mad.lo.s32 	%r1, %r4, %r5, %r6;
	setp.gt.s32 	%p1, %r1, 8;
	@%p1 bra 	$L__BB1_2;
	cvta.to.global.u64 	%rd3, %rd1;
	cvta.to.global.u64 	%rd4, %rd2;
	mov.u32 	%r7, %ctaid.y;
	mad.lo.s32 	%r8, %r7, 9, %r1;
	mul.wide.s32 	%rd5, %r8, 8;
	add.s64 	%rd6, %rd4, %rd5;
	ld.global.f64 	%fd1, [%rd6];
	add.f64 	%fd2, %fd1, 0d0000000000000000;
	mul.lo.s32 	%r9, %r3, 9;
	add.s32 	%r10, %r8, %r9;
	mul.wide.s32 	%rd7, %r10, 8;
	add.s64 	%rd8, %rd4, %rd7;
	ld.global.f64 	%fd3, [%rd8];
	add.f64 	%fd4, %fd2, %fd3;
	add.s32 	%r11, %r10, %r9;
	mul.wide.s32 	%rd9, %r11, 8;
	add.s64 	%rd10, %rd4, %rd9;
	ld.global.f64 	%fd5, [%rd10];
	add.f64 	%fd6, %fd4, %fd5;
	add.s32 	%r12, %r11, %r9;
	mul.wide.s32 	%rd11, %r12, 8;
	add.s64 	%rd12, %rd4, %rd11;
	ld.global.f64 	%fd7, [%rd12];
	add.f64 	%fd8, %fd6, %fd7;
	add.s32 	%r13, %r12, %r9;
	mul.wide.s32 	%rd13, %r13, 8;
	add.s64 	%rd14, %rd4, %rd13;
	ld.global.f64 	%fd9, [%rd14];
	add.f64 	%fd10, %fd8, %fd9;
	add.s32 	%r14, %r13, %r9;
	mul.wide.s32 	%rd15, %r14, 8;
	add.s64 	%rd16, %rd4, %rd15;
	ld.global.f64 	%fd11, [%rd16];
	add.f64 	%fd12, %fd10, %fd11;
	add.s32 	%r15, %r14, %r9;
	mul.wide.s32 	%rd17, %r15, 8;
	add.s64 	%rd18, %rd4, %rd17;
	ld.global.f64 	%fd13, [%rd18];
	add.f64 	%fd14, %fd12, %fd13;
	add.s32 	%r16, %r15, %r9;
	mul.wide.s32 	%rd19, %r16, 8;
	add.s64 	%rd20, %rd4, %rd19;
	ld.global.f64 	%fd15, [%rd20];
	add.f64 	%fd16, %fd14, %fd15;
	add.s32 	%r17, %r16, %r9;
	mul.wide.s32 	%rd21, %r17, 8;
	add.s64 	%rd22, %rd4, %rd21;
	ld.global.f64 	%fd17, [%rd22];
	add.f64 	%fd18, %fd16, %fd17;
	mad.lo.s32 	%r18, %r2, 9, %r8;
	mul.wide.s32 	%rd23, %r18, 8;
	add.s64 	%rd24, %rd3, %rd23;
	st.global.f64 	[%rd24], %fd18;
$L__BB1_2:
	ret;

}


// ===== COMPILED SASS (sm_100) =====

	.target	sm_100

	.elftype	@"ET_EXEC"


//--------------------- .note.nv.tkinfo           --------------------------
	.section	.note.nv.tkinfo,"",@"SHT_NOTE"
	.sectionflags	@"SHF_NOTE_NV_TKINFO"
	.tkinfo
        /*0018*/ 	.word	0x00000002
        /*0030*/ 	.string	""
        /*0030*/ 	.string	"ptxas"
        /*0030*/ 	.string	"Cuda compilation tools, release 13.0, V13.0.88"
        /*0030*/ 	.string	"Build cuda_13.0.r13.0/compiler.36424714_0"
        /*0030*/ 	.string	"-arch sm_100 -m 64 "



//--------------------- .note.nv.cuinfo           --------------------------
	.section	.note.nv.cuinfo,"",@"SHT_NOTE"
	.sectionflags	@"SHF_NOTE_NV_CUINFO"
        /*0018*/ 	.short	0x0002
        /*001a*/ 	.short	0x0064
        /*001c*/ 	.short	0x0082
	.zero		2


//--------------------- .nv.info                  --------------------------
	.section	.nv.info,"",@"SHT_CUDA_INFO"
	.align	4


	//----- nvinfo : EIATTR_REGCOUNT
	.align		4
        /*0000*/ 	.byte	0x04, 0x2f
        /*0002*/ 	.short	(.L_1 - .L_0)
	.align		4
.L_0:
        /*0004*/ 	.word	index@(_Z12grad_conv_cuiiiiiPdS_S_)
        /*0008*/ 	.word	0x0000000e


	//----- nvinfo : EIATTR_FRAME_SIZE
	.align		4
.L_1:
        /*000c*/ 	.byte	0x04, 0x11
        /*000e*/ 	.short	(.L_3 - .L_2)
	.align		4
.L_2:
        /*0010*/ 	.word	index@(_Z12grad_conv_cuiiiiiPdS_S_)
        /*0014*/ 	.word	0x00000000


	//----- nvinfo : EIATTR_REGCOUNT
	.align		4
.L_3:
        /*0018*/ 	.byte	0x04, 0x2f
        /*001a*/ 	.short	(.L_5 - .L_4)
	.align		4
.L_4:
        /*001c*/ 	.word	index@(_Z23device_flatten_gradientiiiPdS_)
        /*0020*/ 	.word	0x00000019


	//----- nvinfo : EIATTR_FRAME_SIZE
	.align		4
.L_5:
        /*0024*/ 	.byte	0x04, 0x11
        /*0026*/ 	.short	(.L_7 - .L_6)
	.align		4
.L_6:
        /*0028*/ 	.word	index@(_Z23device_flatten_gradientiiiPdS_)
        /*002c*/ 	.word	0x00000000


	//----- nvinfo : EIATTR_MIN_STACK_SIZE
	.align		4
.L_7:
        /*0030*/ 	.byte	0x04, 0x12
        /*0032*/ 	.short	(.L_9 - .L_8)
	.align		4
.L_8:
        /*0034*/ 	.word	index@(_Z23device_flatten_gradientiiiPdS_)
        /*0038*/ 	.word	0x00000000


	//----- nvinfo : EIATTR_MIN_STACK_SIZE
	.align		4
.L_9:
        /*003c*/ 	.byte	0x04, 0x12
        /*003e*/ 	.short	(.L_11 - .L_10)
	.align		4
.L_10:
        /*0040*/ 	.word	index@(_Z12grad_conv_cuiiiiiPdS_S_)
        /*0044*/ 	.word	0x00000000
.L_11:


//--------------------- .nv.compat                --------------------------
	.section	.nv.compat,"",@"SHT_CUDA_COMPAT_INFO"
	.align	4
        /*0000*/ 	.byte	0x02, 0x09, 0x00, 0x00, 0x02, 0x02, 0x01, 0x00, 0x02, 0x05, 0x05, 0x00, 0x03, 0x07, 0x01, 0x01
        /*0010*/ 	.byte	0x02, 0x03, 0x00, 0x00, 0x02, 0x06, 0x01, 0x00, 0x04, 0x0b, 0x08, 0x00, 0x01, 0x00, 0x00, 0x00
        /*0020*/ 	.byte	0x00, 0x00, 0x00, 0x00


//--------------------- .nv.info._Z23device_flatten_gradientiiiPdS_ --------------------------
	.section	.nv.info._Z23device_flatten_gradientiiiPdS_,"",@"SHT_CUDA_INFO"
	.sectionflags	@""
	.align	4


	//----- nvinfo : EIATTR_CUDA_API_VERSION
	.align		4
        /*0000*/ 	.byte	0x04, 0x37
        /*0002*/ 	.short	(.L_13 - .L_12)
.L_12:
        /*0004*/ 	.word	0x00000082


	//----- nvinfo : EIATTR_KPARAM_INFO
	.align		4
.L_13:
        /*0008*/ 	.byte	0x04, 0x17
        /*000a*/ 	.short	(.L_15 - .L_14)
.L_14:
        /*000c*/ 	.word	0x00000000
        /*0010*/ 	.short	0x0004
        /*0012*/ 	.short	0x0018
        /*0014*/ 	.byte	0x00, 0xf5, 0x21, 0x00


	//----- nvinfo : EIATTR_KPARAM_INFO
	.align		4
.L_15:
        /*0018*/ 	.byte	0x04, 0x17
        /*001a*/ 	.short	(.L_17 - .L_16)
.L_16:
        /*001c*/ 	.word	0x00000000
        /*0020*/ 	.short	0x0003
        /*0022*/ 	.short	0x0010
        /*0024*/ 	.byte	0x00, 0xf5, 0x21, 0x00


	//----- nvinfo : EIATTR_KPARAM_INFO
	.align		4
.L_17:
        /*0028*/ 	.byte	0x04, 0x17
        /*002a*/ 	.short	(.L_19 - .L_18)
.L_18:
        /*002c*/ 	.word	0x00000000
        /*0030*/ 	.short	0x0002
        /*0032*/ 	.short	0x0008
        /*0034*/ 	.byte	0x00, 0xf0, 0x11, 0x00


	//----- nvinfo : EIATTR_KPARAM_INFO
	.align		4
.L_19:
        /*0038*/ 	.byte	0x04, 0x17
        /*003a*/ 	.short	(.L_21 - .L_20)
.L_20:
        /*003c*/ 	.word	0x00000000
        /*0040*/ 	.short	0x0001
        /*0042*/ 	.short	0x0004
        /*0044*/ 	.byte	0x00, 0xf0, 0x11, 0x00


	//----- nvinfo : EIATTR_KPARAM_INFO
	.align		4
.L_21:
        /*0048*/ 	.byte	0x04, 0x17
        /*004a*/ 	.short	(.L_23 - .L_22)
.L_22:
        /*004c*/ 	.word	0x00000000
        /*0050*/ 	.short	0x0000
        /*0052*/ 	.short	0x0000
        /*0054*/ 	.byte	0x00, 0xf0, 0x11, 0x00


	//----- nvinfo : EIATTR_SPARSE_MMA_MASK
	.align		4
.L_23:
        /*0058*/ 	.byte	0x03, 0x50
        /*005a*/ 	.short	0x0000


	//----- nvinfo : EIATTR_MAXREG_COUNT
	.align		4
        /*005c*/ 	.byte	0x03, 0x1b
        /*005e*/ 	.short	0x00ff


	//----- nvinfo : EIATTR_MERCURY_ISA_VERSION
	.align		4
        /*0060*/ 	.byte	0x03, 0x5f
        /*0062*/ 	.short	0x0101


	//----- nvinfo : EIATTR_VRC_CTA_INIT_COUNT
	.align		4
        /*0064*/ 	.byte	0x02, 0x4a
	.zero		1
	.zero		1


	//----- nvinfo : EIATTR_EXIT_INSTR_OFFSETS
	.align		4
        /*0068*/ 	.byte	0x04, 0x1c
        /*006a*/ 	.short	(.L_25 - .L_24)


	//   ....[0]....
.L_24:
        /*006c*/ 	.word	0x00000060


	//   ....[1]....
        /*0070*/ 	.word	0x00000330


	//----- nvinfo : EIATTR_CBANK_PARAM_SIZE
	.align		4
.L_25:
        /*0074*/ 	.byte	0x03, 0x19
        /*0076*/ 	.short	0x0020


	//----- nvinfo : EIATTR_PARAM_CBANK
	.align		4
        /*0078*/ 	.byte	0x04, 0x0a
        /*007a*/ 	.short	(.L_27 - .L_26)
	.align		4
.L_26:
        /*007c*/ 	.word	index@(.nv.constant0._Z23device_flatten_gradientiiiPdS_)
        /*0080*/ 	.short	0x0380
        /*0082*/ 	.short	0x0020


	//----- nvinfo : EIATTR_SW_WAR
	.align		4
.L_27:
        /*0084*/ 	.byte	0x04, 0x36
        /*0086*/ 	.short	(.L_29 - .L_28)
.L_28:
        /*0088*/ 	.word	0x00000008
.L_29:


//--------------------- .nv.info._Z12grad_conv_cuiiiiiPdS_S_ --------------------------
	.section	.nv.info._Z12grad_conv_cuiiiiiPdS_S_,"",@"SHT_CUDA_INFO"
	.sectionflags	@""
	.align	4


	//----- nvinfo : EIATTR_CUDA_API_VERSION
	.align		4
        /*0000*/ 	.byte	0x04, 0x37
        /*0002*/ 	.short	(.L_31 - .L_30)
.L_30:
        /*0004*/ 	.word	0x00000082


	//----- nvinfo : EIATTR_KPARAM_INFO
	.align		4
.L_31:
        /*0008*/ 	.byte	0x04, 0x17
        /*000a*/ 	.short	(.L_33 - .L_32)
.L_32:
        /*000c*/ 	.word	0x00000000
        /*0010*/ 	.short	0x0007
        /*0012*/ 	.short	0x0028
        /*0014*/ 	.byte	0x00, 0xf5, 0x21, 0x00


	//----- nvinfo : EIATTR_KPARAM_INFO
	.align		4
.L_33:
        /*0018*/ 	.byte	0x04, 0x17
        /*001a*/ 	.short	(.L_35 - .L_34)
.L_34:
        /*001c*/ 	.word	0x00000000
        /*0020*/ 	.short	0x0006
        /*0022*/ 	.short	0x0020
        /*0024*/ 	.byte	0x00, 0xf5, 0x21, 0x00


	//----- nvinfo : EIATTR_KPARAM_INFO
	.align		4
.L_35:
        /*0028*/ 	.byte	0x04, 0x17
        /*002a*/ 	.short	(.L_37 - .L_36)
.L_36:
        /*002c*/ 	.word	0x00000000
        /*0030*/ 	.short	0x0005
        /*0032*/ 	.short	0x0018
        /*0034*/ 	.byte	0x00, 0xf5, 0x21, 0x00


	//----- nvinfo : EIATTR_KPARAM_INFO
	.align		4
.L_37:
        /*0038*/ 	.byte	0x04, 0x17
        /*003a*/ 	.short	(.L_39 - .L_38)
.L_38:
        /*003c*/ 	.word	0x00000000
        /*0040*/ 	.short	0x0004
        /*0042*/ 	.short	0x0010
        /*0044*/ 	.byte	0x00, 0xf0, 0x11, 0x00


	//----- nvinfo : EIATTR_KPARAM_INFO
	.align		4
.L_39:
        /*0048*/ 	.byte	0x04, 0x17
        /*004a*/ 	.short	(.L_41 - .L_40)
.L_40:
        /*004c*/ 	.word	0x00000000
        /*0050*/ 	.short	0x0003
        /*0052*/ 	.short	0x000c
        /*0054*/ 	.byte	0x00, 0xf0, 0x11, 0x00


	//----- nvinfo : EIATTR_KPARAM_INFO
	.align		4
.L_41:
        /*0058*/ 	.byte	0x04, 0x17
        /*005a*/ 	.short	(.L_43 - .L_42)
.L_42:
        /*005c*/ 	.word	0x00000000
        /*0060*/ 	.short	0x0002
        /*0062*/ 	.short	0x0008
        /*0064*/ 	.byte	0x00, 0xf0, 0x11, 0x00


	//----- nvinfo : EIATTR_KPARAM_INFO
	.align		4
.L_43:
        /*0068*/ 	.byte	0x04, 0x17
        /*006a*/ 	.short	(.L_45 - .L_44)
.L_44:
        /*006c*/ 	.word	0x00000000
        /*0070*/ 	.short	0x0001
        /*0072*/ 	.short	0x0004
        /*0074*/ 	.byte	0x00, 0xf0, 0x11, 0x00


	//----- nvinfo : EIATTR_KPARAM_INFO
	.align		4
.L_45:
        /*0078*/ 	.byte	0x04, 0x17
        /*007a*/ 	.short	(.L_47 - .L_46)
.L_46:
        /*007c*/ 	.word	0x00000000
        /*0080*/ 	.short	0x0000
        /*0082*/ 	.short	0x0000
        /*0084*/ 	.byte	0x00, 0xf0, 0x11, 0x00


	//----- nvinfo : EIATTR_SPARSE_MMA_MASK
	.align		4
.L_47:
        /*0088*/ 	.byte	0x03, 0x50
        /*008a*/ 	.short	0x0000


	//----- nvinfo : EIATTR_MAXREG_COUNT
	.align		4
        /*008c*/ 	.byte	0x03, 0x1b
        /*008e*/ 	.short	0x00ff


	//----- nvinfo : EIATTR_MERCURY_ISA_VERSION
	.align		4
        /*0090*/ 	.byte	0x03, 0x5f
        /*0092*/ 	.short	0x0101


	//----- nvinfo : EIATTR_VRC_CTA_INIT_COUNT
	.align		4
        /*0094*/ 	.byte	0x02, 0x4a
	.zero		1
	.zero		1


	//----- nvinfo : EIATTR_EXIT_INSTR_OFFSETS
	.align		4
        /*0098*/ 	.byte	0x04, 0x1c
        /*009a*/ 	.short	(.L_49 - .L_48)


	//   ....[0]....
.L_48:
        /*009c*/ 	.word	0x00000070


	//   ....[1]....
        /*00a0*/ 	.word	0x000002c0


	//   ....[2]....
        /*00a4*/ 	.word	0x00000320


	//   ....[3]....
        /*00a8*/ 	.word	0x00000430


	//----- nvinfo : EIATTR_CBANK_PARAM_SIZE
	.align		4
.L_49:
        /*00ac*/ 	.byte	0x03, 0x19
        /*00ae*/ 	.short	0x0030


	//----- nvinfo : EIATTR_PARAM_CBANK
	.align		4
        /*00b0*/ 	.byte	0x04, 0x0a
        /*00b2*/ 	.short	(.L_51 - .L_50)
	.align		4
.L_50:
        /*00b4*/ 	.word	index@(.nv.constant0._Z12grad_conv_cuiiiiiPdS_S_)
        /*00b8*/ 	.short	0x0380
        /*00ba*/ 	.short	0x0030


	//----- nvinfo : EIATTR_SW_WAR
	.align		4
.L_51:
        /*00bc*/ 	.byte	0x04, 0x36
        /*00be*/ 	.short	(.L_53 - .L_52)
.L_52:
        /*00c0*/ 	.word	0x00000008
.L_53:


//--------------------- .nv.callgraph             --------------------------
	.section	.nv.callgraph,"",@"SHT_CUDA_CALLGRAPH"
	.align	4
	.sectionentsize	8
	.align		4
        /*0000*/ 	.word	0x00000000
	.align		4
        /*0004*/ 	.word	0xffffffff
	.align		4
        /*0008*/ 	.word	0x00000000
	.align		4
        /*000c*/ 	.word	0xfffffffe
	.align		4
        /*0010*/ 	.word	0x00000000
	.align		4
        /*0014*/ 	.word	0xfffffffd
	.align		4
        /*0018*/ 	.word	0x00000000
	.align		4
        /*001c*/ 	.word	0xfffffffc


//--------------------- .text._Z23device_flatten_gradientiiiPdS_ --------------------------
	.section	.text._Z23device_flatten_gradientiiiPdS_,"ax",@progbits
	.align	128
        .global         _Z23device_flatten_gradientiiiPdS_
        .type           _Z23device_flatten_gradientiiiPdS_,@function
        .size           _Z23device_flatten_gradientiiiPdS_,(.L_x_2 - _Z23device_flatten_gradientiiiPdS_)
        .other          _Z23device_flatten_gradientiiiPdS_,@"STO_CUDA_ENTRY STV_DEFAULT"
_Z23device_flatten_gradientiiiPdS_:
.text._Z23device_flatten_gradientiiiPdS_:
[----:B------:R-:W-:Y:S01]  /*0000*/  LDC R1, c[0x0][0x37c] ;  /* 0x0000df00ff017b82 */ /* 0x000fe20000000800 */
[----:B------:R-:W0:Y:S07]  /*0010*/  S2R R3, SR_TID.X ;  /* 0x0000000000037919 */ /* 0x000e2e0000002100 */
[----:B------:R-:W0:Y:S08]  /*0020*/  S2UR UR4, SR_CTAID.X ;  /* 0x00000000000479c3 */ /* 0x000e300000002500 */
[----:B------:R-:W0:Y:S02]  /*0030*/  LDC R0, c[0x0][0x360] ;  /* 0x0000d800ff007b82 */ /* 0x000e240000000800 */
[----:B0-----:R-:W-:-:S05]  /*0040*/  IMAD R0, R0, UR4, R3 ;  /* 0x0000000400007c24 */ /* 0x001fca000f8e0203 */
[----:B------:R-:W-:-:S13]  /*0050*/  ISETP.GT.AND P0, PT, R0, 0x8, PT ;  /* 0x000000080000780c */ /* 0x000fda0003f04270 */
[----:B------:R-:W-:Y:S05]  /*0060*/  @P0 EXIT ;  /* 0x000000000000094d */ /* 0x000fea0003800000 */
[----:B------:R-:W0:Y:S01]  /*0070*/  S2R R5, SR_CTAID.Y ;  /* 0x0000000000057919 */ /* 0x000e220000002600 */
[----:B------:R-:W1:Y:S01]  /*0080*/  LDC.64 R16, c[0x0][0x398] ;  /* 0x0000e600ff107b82 */ /* 0x000e620000000a00 */
[----:B------:R-:W2:Y:S07]  /*0090*/  LDCU.64 UR4, c[0x0][0x358] ;  /* 0x00006b00ff0477ac */ /* 0x000eae0008000a00 */
[----:B------:R-:W3:Y:S01]  /*00a0*/  LDC.64 R2, c[0x0][0x380] ;  /* 0x0000e000ff027b82 */ /* 0x000ee20000000a00 */
[----:B0-----:R-:W-:-:S04]  /*00b0*/  IMAD R0, R5, 0x9, R0 ;  /* 0x0000000905007824 */ /* 0x001fc800078e0200 */
[----:B-1----:R-:W-:-:S04]  /*00c0*/  IMAD.WIDE R14, R0, 0x8, R16 ;  /* 0x00000008000e7825 */ /* 0x002fc800078e0210 */
[----:B---3--:R-:W-:Y:S02]  /*00d0*/  IMAD R4, R3, 0x9, R0 ;  /* 0x0000000903047824 */ /* 0x008fe400078e0200 */
[----:B--2---:R-:W2:Y:S02]  /*00e0*/  LDG.E.64 R14, desc[UR4][R14.64] ;  /* 0x000000040e0e7981 */ /* 0x004ea4000c1e1b00 */
[----:B------:R-:W-:-:S04]  /*00f0*/  IMAD.WIDE R18, R4, 0x8, R16 ;  /* 0x0000000804127825 */ /* 0x000fc800078e0210 */
[----:B------:R-:W-:Y:S02]  /*0100*/  IMAD R4, R3, 0x9, R4 ;  /* 0x0000000903047824 */ /* 0x000fe400078e0204 */
[----:B------:R-:W3:Y:S02]  /*0110*/  LDG.E.64 R18, desc[UR4][R18.64] ;  /* 0x0000000412127981 */ /* 0x000ee4000c1e1b00 */
[----:B------:R-:W-:-:S04]  /*0120*/  IMAD.WIDE R20, R4, 0x8, R16 ;  /* 0x0000000804147825 */ /* 0x000fc800078e0210 */
[----:B------:R-:W-:Y:S02]  /*0130*/  IMAD R4, R3, 0x9, R4 ;  /* 0x0000000903047824 */ /* 0x000fe400078e0204 */
[----:B------:R-:W4:Y:S02]  /*0140*/  LDG.E.64 R20, desc[UR4][R20.64] ;  /* 0x0000000414147981 */ /* 0x000f24000c1e1b00 */
[----:B------:R-:W-:-:S04]  /*0150*/  IMAD.WIDE R12, R4, 0x8, R16 ;  /* 0x00000008040c7825 */ /* 0x000fc800078e0210 */
[----:B------:R-:W-:Y:S02]  /*0160*/  IMAD R4, R3, 0x9, R4 ;  /* 0x0000000903047824 */ /* 0x000fe400078e0204 */
[----:B------:R-:W5:Y:S02]  /*0170*/  LDG.E.64 R12, desc[UR4][R12.64] ;  /* 0x000000040c0c7981 */ /* 0x000f64000c1e1b00 */
        /* <DEDUP_REMOVED lines=12> */
[----:B------:R-:W-:-:S06]  /*0240*/  IMAD.WIDE R16, R3, 0x8, R16 ;  /* 0x0000000803107825 */ /* 0x000fcc00078e0210 */
[----:B------:R-:W5:Y:S01]  /*0250*/  LDG.E.64 R16, desc[UR4][R16.64] ;  /* 0x0000000410107981 */ /* 0x000f62000c1e1b00 */
[----:B------:R-:W-:Y:S01]  /*0260*/  IMAD R3, R2, 0x9, R0 ;  /* 0x0000000902037824 */ /* 0x000fe200078e0200 */
[----:B--2---:R-:W-:-:S08]  /*0270*/  DADD R14, RZ, R14 ;  /* 0x00000000ff0e7229 */ /* 0x004fd0000000000e */
[----:B---3--:R-:W-:-:S08]  /*0280*/  DADD R14, R14, R18 ;  /* 0x000000000e0e7229 */ /* 0x008fd00000000012 */
[----:B----4-:R-:W-:-:S08]  /*0290*/  DADD R14, R14, R20 ;  /* 0x000000000e0e7229 */ /* 0x010fd00000000014 */
[----:B-----5:R-:W-:-:S08]  /*02a0*/  DADD R12, R14, R12 ;  /* 0x000000000e0c7229 */ /* 0x020fd0000000000c */
[----:B------:R-:W-:-:S08]  /*02b0*/  DADD R10, R12, R10 ;  /* 0x000000000c0a7229 */ /* 0x000fd0000000000a */
[----:B------:R-:W-:Y:S02]  /*02c0*/  DADD R8, R10, R8 ;  /* 0x000000000a087229 */ /* 0x000fe40000000008 */
[----:B------:R-:W0:Y:S06]  /*02d0*/  LDC.64 R10, c[0x0][0x390] ;  /* 0x0000e400ff0a7b82 */ /* 0x000e2c0000000a00 */
[----:B------:R-:W-:-:S08]  /*02e0*/  DADD R4, R8, R4 ;  /* 0x0000000008047229 */ /* 0x000fd00000000004 */
[----:B------:R-:W-:-:S08]  /*02f0*/  DADD R4, R4, R6 ;  /* 0x0000000004047229 */ /* 0x000fd00000000006 */
[----:B------:R-:W-:Y:S01]  /*0300*/  DADD R4, R4, R16 ;  /* 0x0000000004047229 */ /* 0x000fe20000000010 */
[----:B0-----:R-:W-:-:S06]  /*0310*/  IMAD.WIDE R2, R3, 0x8, R10 ;  /* 0x0000000803027825 */ /* 0x001fcc00078e020a */
[----:B------:R-:W-:Y:S01]  /*0320*/  STG.E.64 desc[UR4][R2.64], R4 ;  /* 0x0000000402007986 */ /* 0x000fe2000c101b04 */
[----:B------:R-:W-:Y:S05]  /*0330*/  EXIT ;  /* 0x000000000000794d */ /* 0x000fea0003800000 */
.L_x_0:
[----:B------:R-:W-:-:S00]  /*0340*/  BRA `(.L_x_0) ;  /* 0xfffffffc00fc7947 */ /* 0x000fc0000383ffff */
[----:B------:R-:W-:-:S00]  /*0350*/  NOP ;  /* 0x0000000000007918 */ /* 0x000fc00000000000 */
        /* <DEDUP_REMOVED lines=10> */
.L_x_2:


//--------------------- .text._Z12grad_conv_cuiiiiiPdS_S_ --------------------------
	.section	.text._Z12grad_conv_cuiiiiiPdS_S_,"ax",@progbits
	.align	128
        .global         _Z12grad_conv_cuiiiiiPdS_S_
        .type           _Z12grad_conv_cuiiiiiPdS_S_,@function
        .size           _Z12grad_conv_cuiiiiiPdS_S_,(.L_x_3 - _Z12grad_conv_cuiiiiiPdS_S_)
        .other          _Z12grad_conv_cuiiiiiPdS_S_,@"STO_CUDA_ENTRY STV_DEFAULT"
_Z12grad_conv_cuiiiiiPdS_S_:
.text._Z12grad_conv_cuiiiiiPdS_S_:
[----:B------:R-:W-:Y:S01]  /*0000*/  LDC R1, c[0x0][0x37c] ;  /* 0x0000df00ff017b82 */ /* 0x000fe20000000800 */
[----:B------:R-:W0:Y:S07]  /*0010*/  S2R R3, SR_TID.X ;  /* 0x0000000000037919 */ /* 0x000e2e0000002100 */
[----:B------:R-:W0:Y:S01]  /*0020*/  S2UR UR4, SR_CTAID.X ;  /* 0x00000000000479c3 */ /* 0x000e220000002500 */
[----:B------:R-:W1:Y:S07]  /*0030*/  LDCU UR5, c[0x0][0x380] ;  /* 0x00007000ff0577ac */ /* 0x000e6e0008000800 */
[----:B------:R-:W0:Y:S02]  /*0040*/  LDC R0, c[0x0][0x360] ;  /* 0x0000d800ff007b82 */ /* 0x000e240000000800 */
[----:B0-----:R-:W-:-:S05]  /*0050*/  IMAD R0, R0, UR4, R3 ;  /* 0x0000000400007c24 */ /* 0x001fca000f8e0203 */
[----:B-1----:R-:W-:-:S13]  /*0060*/  ISETP.GE.AND P0, PT, R0, UR5, PT ;  /* 0x0000000500007c0c */ /* 0x002fda000bf06270 */
[----:B------:R-:W-:Y:S05]  /*0070*/  @P0 EXIT ;  /* 0x000000000000094d */ /* 0x000fea0003800000 */
[----:B------:R-:W0:Y:S01]  /*0080*/  LDC R6, c[0x0][0x38c] ;  /* 0x0000e300ff067b82 */ /* 0x000e220000000800 */
[----:B------:R-:W1:Y:S01]  /*0090*/  S2R R5, SR_CTAID.Y ;  /* 0x0000000000057919 */ /* 0x000e620000002600 */
[----:B------:R-:W2:Y:S01]  /*00a0*/  LDCU UR4, c[0x0][0x388] ;  /* 0x00007100ff0477ac */ /* 0x000ea20008000800 */
[----:B0-----:R-:W-:-:S04]  /*00b0*/  IABS R7, R6 ;  /* 0x0000000600077213 */ /* 0x001fc80000000000 */
[----:B------:R-:W0:Y:S08]  /*00c0*/  I2F.RP R4, R7 ;  /* 0x0000000700047306 */ /* 0x000e300000209400 */
[----:B0-----:R-:W0:Y:S02]  /*00d0*/  MUFU.RCP R4, R4 ;  /* 0x0000000400047308 */ /* 0x001e240000001000 */
[----:B0-----:R-:W-:-:S06]  /*00e0*/  IADD3 R2, PT, PT, R4, 0xffffffe, RZ ;  /* 0x0ffffffe04027810 */ /* 0x001fcc0007ffe0ff */
[----:B------:R0:W3:Y:S02]  /*00f0*/  F2I.FTZ.U32.TRUNC.NTZ R3, R2 ;  /* 0x0000000200037305 */ /* 0x0000e4000021f000 */
[----:B0-----:R-:W-:Y:S02]  /*0100*/  HFMA2 R2, -RZ, RZ, 0, 0 ;  /* 0x00000000ff027431 */ /* 0x001fe400000001ff */
[----:B---3--:R-:W-:-:S04]  /*0110*/  IMAD.MOV R8, RZ, RZ, -R3 ;  /* 0x000000ffff087224 */ /* 0x008fc800078e0a03 */
[----:B------:R-:W-:Y:S01]  /*0120*/  IMAD R9, R8, R7, RZ ;  /* 0x0000000708097224 */ /* 0x000fe200078e02ff */
[----:B-1----:R-:W-:-:S03]  /*0130*/  IABS R8, R5 ;  /* 0x0000000500087213 */ /* 0x002fc60000000000 */
[----:B------:R-:W-:Y:S01]  /*0140*/  IMAD.HI.U32 R3, R3, R9, R2 ;  /* 0x0000000903037227 */ /* 0x000fe200078e0002 */
[----:B------:R-:W-:-:S04]  /*0150*/  LOP3.LUT R2, R5, R6, RZ, 0x3c, !PT ;  /* 0x0000000605027212 */ /* 0x000fc800078e3cff */
[----:B------:R-:W-:Y:S01]  /*0160*/  ISETP.GE.AND P1, PT, R2, RZ, PT ;  /* 0x000000ff0200720c */ /* 0x000fe20003f26270 */
[----:B------:R-:W-:-:S04]  /*0170*/  IMAD.HI.U32 R3, R3, R8, RZ ;  /* 0x0000000803037227 */ /* 0x000fc800078e00ff */
[----:B------:R-:W-:-:S04]  /*0180*/  IMAD.MOV R4, RZ, RZ, -R3 ;  /* 0x000000ffff047224 */ /* 0x000fc800078e0a03 */
[----:B------:R-:W-:-:S05]  /*0190*/  IMAD R4, R7, R4, R8 ;  /* 0x0000000407047224 */ /* 0x000fca00078e0208 */
[----:B------:R-:W-:-:S13]  /*01a0*/  ISETP.GT.U32.AND P2, PT, R7, R4, PT ;  /* 0x000000040700720c */ /* 0x000fda0003f44070 */
[-C--:B------:R-:W-:Y:S01]  /*01b0*/  @!P2 IADD3 R4, PT, PT, R4, -R7.reuse, RZ ;  /* 0x800000070404a210 */ /* 0x080fe20007ffe0ff */
[----:B------:R-:W-:Y:S01]  /*01c0*/  @!P2 VIADD R3, R3, 0x1 ;  /* 0x000000010303a836 */ /* 0x000fe20000000000 */
[----:B------:R-:W-:Y:S02]  /*01d0*/  ISETP.NE.AND P2, PT, R6, RZ, PT ;  /* 0x000000ff0600720c */ /* 0x000fe40003f45270 */
[----:B------:R-:W-:-:S13]  /*01e0*/  ISETP.GE.U32.AND P0, PT, R4, R7, PT ;  /* 0x000000070400720c */ /* 0x000fda0003f06070 */
[----:B------:R-:W-:-:S05]  /*01f0*/  @P0 IADD3 R3, PT, PT, R3, 0x1, RZ ;  /* 0x0000000103030810 */ /* 0x000fca0007ffe0ff */
[----:B------:R-:W-:Y:S01]  /*0200*/  @!P1 IMAD.MOV R3, RZ, RZ, -R3 ;  /* 0x000000ffff039224 */ /* 0x000fe200078e0a03 */
[----:B------:R-:W-:-:S04]  /*0210*/  @!P2 LOP3.LUT R3, RZ, R6, RZ, 0x33, !PT ;  /* 0x00000006ff03a212 */ /* 0x000fc800078e33ff */
[----:B------:R-:W-:-:S05]  /*0220*/  IADD3 R2, PT, PT, -R3, RZ, RZ ;  /* 0x000000ff03027210 */ /* 0x000fca0007ffe1ff */
[----:B------:R-:W-:-:S05]  /*0230*/  IMAD R2, R6, R2, R5 ;  /* 0x0000000206027224 */ /* 0x000fca00078e0205 */
[----:B--2---:R-:W-:Y:S01]  /*0240*/  IADD3 R3, PT, PT, R3, UR4, R2 ;  /* 0x0000000403037c10 */ /* 0x004fe2000fffe002 */
[----:B------:R-:W-:-:S04]  /*0250*/  IMAD.HI R2, R0, 0x55555556, RZ ;  /* 0x5555555600027827 */ /* 0x000fc800078e02ff */
[----:B------:R-:W-:Y:S01]  /*0260*/  IMAD.HI R4, R3, 0x55555556, RZ ;  /* 0x5555555603047827 */ /* 0x000fe200078e02ff */
[----:B------:R-:W-:-:S04]  /*0270*/  LEA.HI R5, R2, R2, RZ, 0x1 ;  /* 0x0000000202057211 */ /* 0x000fc800078f08ff */
[----:B------:R-:W-:-:S05]  /*0280*/  LEA.HI R4, R4, R4, RZ, 0x1 ;  /* 0x0000000404047211 */ /* 0x000fca00078f08ff */
[----:B------:R-:W-:-:S05]  /*0290*/  IMAD R2, R4, 0x2, R5 ;  /* 0x0000000204027824 */ /* 0x000fca00078e0205 */
[----:B------:R-:W-:-:S04]  /*02a0*/  IADD3 R9, PT, PT, R2, -0x1, RZ ;  /* 0xffffffff02097810 */ /* 0x000fc80007ffe0ff */
[----:B------:R-:W-:-:S13]  /*02b0*/  ISETP.GT.U32.AND P0, PT, R9, 0x4, PT ;  /* 0x000000040900780c */ /* 0x000fda0003f04070 */
[----:B------:R-:W-:Y:S05]  /*02c0*/  @P0 EXIT ;  /* 0x000000000000094d */ /* 0x000fea0003800000 */
[----:B------:R-:W-:Y:S02]  /*02d0*/  IMAD R2, R4, -0x3, R3 ;  /* 0xfffffffd04027824 */ /* 0x000fe400078e0203 */
[----:B------:R-:W-:-:S04]  /*02e0*/  IMAD R5, R5, -0x3, R0 ;  /* 0xfffffffd05057824 */ /* 0x000fc800078e0200 */
[----:B------:R-:W-:-:S05]  /*02f0*/  IMAD R2, R2, 0x2, R5 ;  /* 0x0000000202027824 */ /* 0x000fca00078e0205 */
[----:B------:R-:W-:-:S04]  /*0300*/  IADD3 R11, PT, PT, R2, -0x1, RZ ;  /* 0xffffffff020b7810 */ /* 0x000fc80007ffe0ff */
[----:B------:R-:W-:-:S13]  /*0310*/  ISETP.GT.U32.AND P0, PT, R11, 0x4, PT ;  /* 0x000000040b00780c */ /* 0x000fda0003f04070 */
[----:B------:R-:W-:Y:S05]  /*0320*/  @P0 EXIT ;  /* 0x000000000000094d */ /* 0x000fea0003800000 */
[----:B------:R-:W0:Y:S01]  /*0330*/  S2R R8, SR_CTAID.Z ;  /* 0x0000000000087919 */ /* 0x000e220000002700 */
[----:B------:R-:W1:Y:S01]  /*0340*/  LDC.64 R4, c[0x0][0x3a0] ;  /* 0x0000e800ff047b82 */ /* 0x000e620000000a00 */
[----:B------:R-:W2:Y:S07]  /*0350*/  LDCU.64 UR4, c[0x0][0x358] ;  /* 0x00006b00ff0477ac */ /* 0x000eae0008000a00 */
[----:B------:R-:W3:Y:S01]  /*0360*/  LDC.64 R6, c[0x0][0x3a8] ;  /* 0x0000ea00ff067b82 */ /* 0x000ee20000000a00 */
[----:B0-----:R-:W-:Y:S01]  /*0370*/  IADD3 R2, PT, PT, R9, R8, RZ ;  /* 0x0000000809027210 */ /* 0x001fe20007ffe0ff */
[----:B------:R-:W-:-:S04]  /*0380*/  IMAD R9, R8, 0x9, R3 ;  /* 0x0000000908097824 */ /* 0x000fc800078e0203 */
[----:B------:R-:W-:Y:S02]  /*0390*/  IMAD R11, R2, 0x5, R11 ;  /* 0x00000005020b7824 */ /* 0x000fe400078e020b */
[----:B-1----:R-:W-:Y:S02]  /*03a0*/  IMAD.WIDE.U32 R4, R9, 0x8, R4 ;  /* 0x0000000809047825 */ /* 0x002fe400078e0004 */
[----:B------:R-:W0:Y:S02]  /*03b0*/  LDC.64 R8, c[0x0][0x398] ;  /* 0x0000e600ff087b82 */ /* 0x000e240000000a00 */
[----:B---3--:R-:W-:Y:S02]  /*03c0*/  IMAD.WIDE.U32 R6, R11, 0x8, R6 ;  /* 0x000000080b067825 */ /* 0x008fe400078e0006 */
[----:B--2---:R-:W2:Y:S04]  /*03d0*/  LDG.E.64 R4, desc[UR4][R4.64] ;  /* 0x0000000404047981 */ /* 0x004ea8000c1e1b00 */
[----:B------:R-:W2:Y:S01]  /*03e0*/  LDG.E.64 R6, desc[UR4][R6.64] ;  /* 0x0000000406067981 */ /* 0x000ea2000c1e1b00 */
[----:B------:R-:W-:-:S04]  /*03f0*/  IMAD R11, R3, 0x9, R0 ;  /* 0x00000009030b7824 */ /* 0x000fc800078e0200 */
[----:B0-----:R-:W-:Y:S01]  /*0400*/  IMAD.WIDE R8, R11, 0x8, R8 ;  /* 0x000000080b087825 */ /* 0x001fe200078e0208 */
[----:B--2---:R-:W-:-:S07]  /*0410*/  DMUL R2, R4, R6 ;  /* 0x0000000604027228 */ /* 0x004fce0000000000 */
[----:B------:R-:W-:Y:S01]  /*0420*/  STG.E.64 desc[UR4][R8.64], R2 ;  /* 0x0000000208007986 */ /* 0x000fe2000c101b04 */
[----:B------:R-:W-:Y:S05]  /*0430*/  EXIT ;  /* 0x000000000000794d */ /* 0x000fea0003800000 */
.L_x_1:
        /* <DEDUP_REMOVED lines=12> */
.L_x_3:


//--------------------- .nv.shared.reserved.0     --------------------------
	.section	.nv.shared.reserved.0,"aw",@nobits
	.weak		__nv_reservedSMEM_offset_0_alias
	.size		__nv_reservedSMEM_offset_0_alias, 0, 64
	.other		__nv_reservedSMEM_offset_0_alias,@"STO_CUDA_RESERVED_SHARED STV_DEFAULT"
__nv_reservedSMEM_offset_0_alias:
	.zero		0
	.zero		64


//--------------------- .nv.constant0._Z23device_flatten_gradientiiiPdS_ --------------------------
	.section	.nv.constant0._Z23device_flatten_gradientiiiPdS_,"a",@progbits
	.sectionflags	@""
	.align	4
.nv.constant0._Z23device_flatten_gradientiiiPdS_:
	.zero		928


//--------------------- .nv.constant0._Z12grad_conv_cuiiiiiPdS_S_ --------------------------
	.section	.nv.constant0._Z12grad_conv_cuiiiiiPdS_S_,"a",@progbits
	.sectionflags	@""
	.align	4
.nv.constant0._Z12grad_conv_cuiiiiiPdS_S_:
	.zero		944


//--------------------- SYMBOLS --------------------------

	.type		.nv.reservedSmem.offset0,@object
	.size		.nv.reservedSmem.offset0,0x4
